//
// Generated by NVIDIA NVVM Compiler
//
// Compiler Build ID: CL-36424714
// Cuda compilation tools, release 13.0, V13.0.88
// Based on NVVM 20.0.0
//

.version 9.0
.target sm_100
.address_size 64

	// .globl	_Z8reduce_2PfS_
// _ZZ8reduce_2PfS_E14shared_d_input has been demoted

.visible .entry _Z8reduce_2PfS_(
	.param .u64 .ptr .align 1 _Z8reduce_2PfS__param_0,
	.param .u64 .ptr .align 1 _Z8reduce_2PfS__param_1
)
{
	.reg .pred 	%p<5>;
	.reg .b32 	%r<13>;
	.reg .b32 	%f<6>;
	.reg .b64 	%rd<12>;
	// demoted variable
	.shared .align 4 .b8 _ZZ8reduce_2PfS_E14shared_d_input[1024];
	ld.param.u64 	%rd2, [_Z8reduce_2PfS__param_0];
	ld.param.u64 	%rd1, [_Z8reduce_2PfS__param_1];
	cvta.to.global.u64 	%rd3, %rd2;
	mov.u32 	%r12, %ntid.x;
	mov.u32 	%r2, %ctaid.x;
	mul.lo.s32 	%r7, %r12, %r2;
	cvt.u64.u32 	%rd4, %r7;
	mov.u32 	%r3, %tid.x;
	cvt.u64.u32 	%rd5, %r3;
	add.s64 	%rd6, %rd4, %rd5;
	shl.b64 	%rd7, %rd6, 2;
	add.s64 	%rd8, %rd3, %rd7;
	ld.global.f32 	%f1, [%rd8];
	shl.b32 	%r8, %r3, 2;
	mov.u32 	%r9, _ZZ8reduce_2PfS_E14shared_d_input;
	add.s32 	%r4, %r9, %r8;
	st.shared.f32 	[%r4], %f1;
	bar.sync 	0;
	setp.lt.u32 	%p1, %r12, 2;
	@%p1 bra 	$L__BB0_4;
$L__BB0_1:
	shr.u32 	%r6, %r12, 1;
	setp.ge.u32 	%p2, %r3, %r6;
	@%p2 bra 	$L__BB0_3;
	shl.b32 	%r10, %r6, 2;
	add.s32 	%r11, %r4, %r10;
	ld.shared.f32 	%f2, [%r11];
	ld.shared.f32 	%f3, [%r4];
	add.f32 	%f4, %f2, %f3;
	st.shared.f32 	[%r4], %f4;
$L__BB0_3:
	bar.sync 	0;
	setp.gt.u32 	%p3, %r12, 3;
	mov.u32 	%r12, %r6;
	@%p3 bra 	$L__BB0_1;
$L__BB0_4:
	setp.ne.s32 	%p4, %r3, 0;
	@%p4 bra 	$L__BB0_6;
	ld.shared.f32 	%f5, [_ZZ8reduce_2PfS_E14shared_d_input];
	cvta.to.global.u64 	%rd9, %rd1;
	mul.wide.u32 	%rd10, %r2, 4;
	add.s64 	%rd11, %rd9, %rd10;
	st.global.f32 	[%rd11], %f5;
$L__BB0_6:
	ret;

}


// ===== COMPILED SASS (sm_100) =====

	.target	sm_100

	.elftype	@"ET_EXEC"


//--------------------- .note.nv.tkinfo           --------------------------
	.section	.note.nv.tkinfo,"",@"SHT_NOTE"
	.sectionflags	@"SHF_NOTE_NV_TKINFO"
	.tkinfo
        /*0018*/ 	.word	0x00000002
        /*0030*/ 	.string	""
        /*0030*/ 	.string	"ptxas"
        /*0030*/ 	.string	"Cuda compilation tools, release 13.0, V13.0.88"
        /*0030*/ 	.string	"Build cuda_13.0.r13.0/compiler.36424714_0"
        /*0030*/ 	.string	"-arch sm_100 -m 64 "



//--------------------- .note.nv.cuinfo           --------------------------
	.section	.note.nv.cuinfo,"",@"SHT_NOTE"
	.sectionflags	@"SHF_NOTE_NV_CUINFO"
        /*0018*/ 	.short	0x0002
        /*001a*/ 	.short	0x0064
        /*001c*/ 	.short	0x0082
	.zero		2


//--------------------- .nv.info                  --------------------------
	.section	.nv.info,"",@"SHT_CUDA_INFO"
	.align	4


	//----- nvinfo : EIATTR_REGCOUNT
	.align		4
        /*0000*/ 	.byte	0x04, 0x2f
        /*0002*/ 	.short	(.L_1 - .L_0)
	.align		4
.L_0:
        /*0004*/ 	.word	index@(_Z8reduce_2PfS_)
        /*0008*/ 	.word	0x0000000b


	//----- nvinfo : EIATTR_FRAME_SIZE
	.align		4
.L_1:
        /*000c*/ 	.byte	0x04, 0x11
        /*000e*/ 	.short	(.L_3 - .L_2)
	.align		4
.L_2:
        /*0010*/ 	.word	index@(_Z8reduce_2PfS_)
        /*0014*/ 	.word	0x00000000


	//----- nvinfo : EIATTR_MIN_STACK_SIZE
	.align		4
.L_3:
        /*0018*/ 	.byte	0x04, 0x12
        /*001a*/ 	.short	(.L_5 - .L_4)
	.align		4
.L_4:
        /*001c*/ 	.word	index@(_Z8reduce_2PfS_)
        /*0020*/ 	.word	0x00000000
.L_5:


//--------------------- .nv.compat                --------------------------
	.section	.nv.compat,"",@"SHT_CUDA_COMPAT_INFO"
	.align	4
        /*0000*/ 	.byte	0x02, 0x09, 0x00, 0x00, 0x02, 0x02, 0x01, 0x00, 0x02, 0x05, 0x05, 0x00, 0x03, 0x07, 0x01, 0x01
        /*0010*/ 	.byte	0x02, 0x03, 0x00, 0x00, 0x02, 0x06, 0x01, 0x00, 0x04, 0x0b, 0x08, 0x00, 0x09, 0x00, 0x00, 0x00
        /*0020*/ 	.byte	0x00, 0x00, 0x00, 0x00


//--------------------- .nv.info._Z8reduce_2PfS_  --------------------------
	.section	.nv.info._Z8reduce_2PfS_,"",@"SHT_CUDA_INFO"
	.sectionflags	@""
	.align	4


	//----- nvinfo : EIATTR_CUDA_API_VERSION
	.align		4
        /*0000*/ 	.byte	0x04, 0x37
        /*0002*/ 	.short	(.L_7 - .L_6)
.L_6:
        /*0004*/ 	.word	0x00000082


	//----- nvinfo : EIATTR_KPARAM_INFO
	.align		4
.L_7:
        /*0008*/ 	.byte	0x04, 0x17
        /*000a*/ 	.short	(.L_9 - .L_8)
.L_8:
        /*000c*/ 	.word	0x00000000
        /*0010*/ 	.short	0x0001
        /*0012*/ 	.short	0x0008
        /*0014*/ 	.byte	0x00, 0xf5, 0x21, 0x00


	//----- nvinfo : EIATTR_KPARAM_INFO
	.align		4
.L_9:
        /*0018*/ 	.byte	0x04, 0x17
        /*001a*/ 	.short	(.L_11 - .L_10)
.L_10:
        /*001c*/ 	.word	0x00000000
        /*0020*/ 	.short	0x0000
        /*0022*/ 	.short	0x0000
        /*0024*/ 	.byte	0x00, 0xf5, 0x21, 0x00


	//----- nvinfo : EIATTR_SPARSE_MMA_MASK
	.align		4
.L_11:
        /*0028*/ 	.byte	0x03, 0x50
        /*002a*/ 	.short	0x0000


	//----- nvinfo : EIATTR_MAXREG_COUNT
	.align		4
        /*002c*/ 	.byte	0x03, 0x1b
        /*002e*/ 	.short	0x00ff


	//----- nvinfo : EIATTR_NUM_BARRIERS
	.align		4
        /*0030*/ 	.byte	0x02, 0x4c
        /*0032*/ 	.byte	0x01
	.zero		1


	//----- nvinfo : EIATTR_MERCURY_ISA_VERSION
	.align		4
        /*0034*/ 	.byte	0x03, 0x5f
        /*0036*/ 	.short	0x0101


	//----- nvinfo : EIATTR_VRC_CTA_INIT_COUNT
	.align		4
        /*0038*/ 	.byte	0x02, 0x4a
	.zero		1
	.zero		1


	//----- nvinfo : EIATTR_EXIT_INSTR_OFFSETS
	.align		4
        /*003c*/ 	.byte	0x04, 0x1c
        /*003e*/ 	.short	(.L_13 - .L_12)


	//   ....[0]....
.L_12:
        /*0040*/ 	.word	0x00000210


	//   ....[1]....
        /*0044*/ 	.word	0x00000290


	//----- nvinfo : EIATTR_CBANK_PARAM_SIZE
	.align		4
.L_13:
        /*0048*/ 	.byte	0x03, 0x19
        /*004a*/ 	.short	0x0010


	//----- nvinfo : EIATTR_PARAM_CBANK
	.align		4
        /*004c*/ 	.byte	0x04, 0x0a
        /*004e*/ 	.short	(.L_15 - .L_14)
	.align		4
.L_14:
        /*0050*/ 	.word	index@(.nv.constant0._Z8reduce_2PfS_)
        /*0054*/ 	.short	0x0380
        /*0056*/ 	.short	0x0010


	//----- nvinfo : EIATTR_SW_WAR
	.align		4
.L_15:
        /*0058*/ 	.byte	0x04, 0x36
        /*005a*/ 	.short	(.L_17 - .L_16)
.L_16:
        /*005c*/ 	.word	0x00000008
.L_17:


//--------------------- .nv.callgraph             --------------------------
	.section	.nv.callgraph,"",@"SHT_CUDA_CALLGRAPH"
	.align	4
	.sectionentsize	8
	.align		4
        /*0000*/ 	.word	0x00000000
	.align		4
        /*0004*/ 	.word	0xffffffff
	.align		4
        /*0008*/ 	.word	0x00000000
	.align		4
        /*000c*/ 	.word	0xfffffffe
	.align		4
        /*0010*/ 	.word	0x00000000
	.align		4
        /*0014*/ 	.word	0xfffffffd
	.align		4
        /*0018*/ 	.word	0x00000000
	.align		4
        /*001c*/ 	.word	0xfffffffc


//--------------------- .text._Z8reduce_2PfS_     --------------------------
	.section	.text._Z8reduce_2PfS_,"ax",@progbits
	.align	128
        .global         _Z8reduce_2PfS_
        .type           _Z8reduce_2PfS_,@function
        .size           _Z8reduce_2PfS_,(.L_x_3 - _Z8reduce_2PfS_)
        .other          _Z8reduce_2PfS_,@"STO_CUDA_ENTRY STV_DEFAULT"
_Z8reduce_2PfS_:
.text._Z8reduce_2PfS_:
[----:B------:R-:W-:Y:S01]  /*0000*/  LDC R1, c[0x0][0x37c] ;  /* 0x0000df00ff017b82 */ /* 0x000fe20000000800 */
[----:B------:R-:W0:Y:S01]  /*0010*/  S2R R7, SR_CTAID.X ;  /* 0x0000000000077919 */ /* 0x000e220000002500 */
[----:B------:R-:W0:Y:S01]  /*0020*/  LDCU UR8, c[0x0][0x360] ;  /* 0x00006c00ff0877ac */ /* 0x000e220008000800 */
[----:B------:R-:W1:Y:S01]  /*0030*/  S2R R6, SR_TID.X ;  /* 0x0000000000067919 */ /* 0x000e620000002100 */
[----:B------:R-:W2:Y:S01]  /*0040*/  LDCU.64 UR4, c[0x0][0x380] ;  /* 0x00007000ff0477ac */ /* 0x000ea20008000a00 */
[----:B------:R-:W3:Y:S01]  /*0050*/  LDCU.64 UR6, c[0x0][0x358] ;  /* 0x00006b00ff0677ac */ /* 0x000ee20008000a00 */
[----:B0-----:R-:W-:-:S05]  /*0060*/  IMAD R3, R7, UR8, RZ ;  /* 0x0000000807037c24 */ /* 0x001fca000f8e02ff */
[----:B-1----:R-:W-:-:S05]  /*0070*/  IADD3 R0, P0, PT, R3, R6, RZ ;  /* 0x0000000603007210 */ /* 0x002fca0007f1e0ff */
[----:B------:R-:W-:Y:S01]  /*0080*/  IMAD.X R3, RZ, RZ, RZ, P0 ;  /* 0x000000ffff037224 */ /* 0x000fe200000e06ff */
[----:B--2---:R-:W-:-:S04]  /*0090*/  LEA R2, P0, R0, UR4, 0x2 ;  /* 0x0000000400027c11 */ /* 0x004fc8000f8010ff */
[----:B------:R-:W-:-:S05]  /*00a0*/  LEA.HI.X R3, R0, UR5, R3, 0x2, P0 ;  /* 0x0000000500037c11 */ /* 0x000fca00080f1403 */
[----:B---3--:R-:W2:Y:S01]  /*00b0*/  LDG.E R2, desc[UR6][R2.64] ;  /* 0x0000000602027981 */ /* 0x008ea2000c1e1900 */
[----:B------:R-:W0:Y:S01]  /*00c0*/  S2UR UR5, SR_CgaCtaId ;  /* 0x00000000000579c3 */ /* 0x000e220000008800 */
[----:B------:R-:W-:Y:S01]  /*00d0*/  UMOV UR4, 0x400 ;  /* 0x0000040000047882 */ /* 0x000fe20000000000 */
[----:B------:R-:W-:Y:S01]  /*00e0*/  UISETP.GE.U32.AND UP0, UPT, UR8, 0x2, UPT ;  /* 0x000000020800788c */ /* 0x000fe2000bf06070 */
[----:B------:R-:W-:Y:S01]  /*00f0*/  ISETP.NE.AND P0, PT, R6, RZ, PT ;  /* 0x000000ff0600720c */ /* 0x000fe20003f05270 */
[----:B0-----:R-:W-:-:S06]  /*0100*/  ULEA UR4, UR5, UR4, 0x18 ;  /* 0x0000000405047291 */ /* 0x001fcc000f8ec0ff */
[----:B------:R-:W-:-:S05]  /*0110*/  LEA R5, R6, UR4, 0x2 ;  /* 0x0000000406057c11 */ /* 0x000fca000f8e10ff */
[----:B--2---:R0:W-:Y:S01]  /*0120*/  STS [R5], R2 ;  /* 0x0000000205007388 */ /* 0x0041e20000000800 */
[----:B------:R-:W-:Y:S06]  /*0130*/  BAR.SYNC.DEFER_BLOCKING 0x0 ;  /* 0x0000000000007b1d */ /* 0x000fec0000010000 */
[----:B------:R-:W-:Y:S05]  /*0140*/  BRA.U !UP0, `(.L_x_0) ;  /* 0x0000000108307547 */ /* 0x000fea000b800000 */
[----:B------:R-:W-:-:S07]  /*0150*/  IMAD.U32 R0, RZ, RZ, UR8 ;  /* 0x00000008ff007e24 */ /* 0x000fce000f8e00ff */
.L_x_1:
[----:B------:R-:W-:-:S04]  /*0160*/  SHF.R.U32.HI R8, RZ, 0x1, R0 ;  /* 0x00000001ff087819 */ /* 0x000fc80000011600 */
[----:B------:R-:W-:-:S13]  /*0170*/  ISETP.GE.U32.AND P1, PT, R6, R8, PT ;  /* 0x000000080600720c */ /* 0x000fda0003f26070 */
[----:B0-----:R-:W-:Y:S01]  /*0180*/  @!P1 IMAD R2, R8, 0x4, R5 ;  /* 0x0000000408029824 */ /* 0x001fe200078e0205 */
[----:B------:R-:W-:Y:S05]  /*0190*/  @!P1 LDS R3, [R5] ;  /* 0x0000000005039984 */ /* 0x000fea0000000800 */
[----:B------:R-:W0:Y:S02]  /*01a0*/  @!P1 LDS R2, [R2] ;  /* 0x0000000002029984 */ /* 0x000e240000000800 */
[----:B0-----:R-:W-:-:S05]  /*01b0*/  @!P1 FADD R4, R2, R3 ;  /* 0x0000000302049221 */ /* 0x001fca0000000000 */
[----:B------:R1:W-:Y:S01]  /*01c0*/  @!P1 STS [R5], R4 ;  /* 0x0000000405009388 */ /* 0x0003e20000000800 */
[----:B------:R-:W-:Y:S01]  /*01d0*/  BAR.SYNC.DEFER_BLOCKING 0x0 ;  /* 0x0000000000007b1d */ /* 0x000fe20000010000 */
[----:B------:R-:W-:Y:S01]  /*01e0*/  ISETP.GT.U32.AND P1, PT, R0, 0x3, PT ;  /* 0x000000030000780c */ /* 0x000fe20003f24070 */
[----:B------:R-:W-:-:S12]  /*01f0*/  IMAD.MOV.U32 R0, RZ, RZ, R8 ;  /* 0x000000ffff007224 */ /* 0x000fd800078e0008 */
[----:B-1----:R-:W-:Y:S05]  /*0200*/  @P1 BRA `(.L_x_1) ;  /* 0xfffffffc00d41947 */ /* 0x002fea000383ffff */
.L_x_0:
[----:B------:R-:W-:Y:S05]  /*0210*/  @P0 EXIT ;  /* 0x000000000000094d */ /* 0x000fea0003800000 */
[----:B------:R-:W1:Y:S01]  /*0220*/  S2UR UR5, SR_CgaCtaId ;  /* 0x00000000000579c3 */ /* 0x000e620000008800 */
[----:B------:R-:W-:-:S07]  /*0230*/  UMOV UR4, 0x400 ;  /* 0x0000040000047882 */ /* 0x000fce0000000000 */
[----:B0-----:R-:W0:Y:S01]  /*0240*/  LDC.64 R2, c[0x0][0x388] ;  /* 0x0000e200ff027b82 */ /* 0x001e220000000a00 */
[----:B-1----:R-:W-:Y:S01]  /*0250*/  ULEA UR4, UR5, UR4, 0x18 ;  /* 0x0000000405047291 */ /* 0x002fe2000f8ec0ff */
[----:B0-----:R-:W-:-:S08]  /*0260*/  IMAD.WIDE.U32 R2, R7, 0x4, R2 ;  /* 0x0000000407027825 */ /* 0x001fd000078e0002 */
[----:B------:R-:W0:Y:S04]  /*0270*/  LDS R5, [UR4] ;  /* 0x00000004ff057984 */ /* 0x000e280008000800 */
[----:B0-----:R-:W-:Y:S01]  /*0280*/  STG.E desc[UR6][R2.64], R5 ;  /* 0x0000000502007986 */ /* 0x001fe2000c101906 */
[----:B------:R-:W-:Y:S05]  /*0290*/  EXIT ;  /* 0x000000000000794d */ /* 0x000fea0003800000 */
.L_x_2:
[----:B------:R-:W-:-:S00]  /*02a0*/  BRA `(.L_x_2) ;  /* 0xfffffffc00fc7947 */ /* 0x000fc0000383ffff */
[----:B------:R-:W-:-:S00]  /*02b0*/  NOP ;  /* 0x0000000000007918 */ /* 0x000fc00000000000 */
        /* <DEDUP_REMOVED lines=12> */
.L_x_3:


//--------------------- .nv.shared._Z8reduce_2PfS_ --------------------------
	.section	.nv.shared._Z8reduce_2PfS_,"aw",@nobits
	.sectionflags	@""
	.align	4
.nv.shared._Z8reduce_2PfS_:
	.zero		2048


//--------------------- .nv.shared.reserved.0     --------------------------
	.section	.nv.shared.reserved.0,"aw",@nobits
	.weak		__nv_reservedSMEM_offset_0_alias
	.size		__nv_reservedSMEM_offset_0_alias, 0, 64
	.other		__nv_reservedSMEM_offset_0_alias,@"STO_CUDA_RESERVED_SHARED STV_DEFAULT"
__nv_reservedSMEM_offset_0_alias:
	.zero		0
	.zero		64


//--------------------- .nv.constant0._Z8reduce_2PfS_ --------------------------
	.section	.nv.constant0._Z8reduce_2PfS_,"a",@progbits
	.sectionflags	@""
	.align	4
.nv.constant0._Z8reduce_2PfS_:
	.zero		912


//--------------------- SYMBOLS --------------------------

	.type		.nv.reservedSmem.offset0,@object
	.size		.nv.reservedSmem.offset0,0x4
	.type		.nv.reservedSmem.cap,@object
	.size		.nv.reservedSmem.cap,0x4
